//
// Generated by NVIDIA NVVM Compiler
//
// Compiler Build ID: CL-36424714
// Cuda compilation tools, release 13.0, V13.0.88
// Based on NVVM 20.0.0
//

.version 9.0
.target sm_100
.address_size 64

	// .globl	_Z8myKerneliPi

.visible .entry _Z8myKerneliPi(
	.param .u32 _Z8myKerneliPi_param_0,
	.param .u64 .ptr .align 1 _Z8myKerneliPi_param_1
)
{
	.reg .pred 	%p<2>;
	.reg .b32 	%r<8>;
	.reg .b64 	%rd<5>;

	ld.param.u32 	%r2, [_Z8myKerneliPi_param_0];
	ld.param.u64 	%rd1, [_Z8myKerneliPi_param_1];
	mov.u32 	%r3, %tid.x;
	mov.u32 	%r4, %ctaid.x;
	mov.u32 	%r5, %ntid.x;
	mad.lo.s32 	%r1, %r4, %r5, %r3;
	setp.ge.s32 	%p1, %r1, %r2;
	@%p1 bra 	$L__BB0_2;
	cvta.to.global.u64 	%rd2, %rd1;
	mul.wide.s32 	%rd3, %r1, 4;
	add.s64 	%rd4, %rd2, %rd3;
	ld.global.u32 	%r6, [%rd4];
	add.s32 	%r7, %r6, 1;
	st.global.u32 	[%rd4], %r7;
$L__BB0_2:
	ret;

}


// ===== COMPILED SASS (sm_100) =====

	.target	sm_100

	.elftype	@"ET_EXEC"


//--------------------- .note.nv.tkinfo           --------------------------
	.section	.note.nv.tkinfo,"",@"SHT_NOTE"
	.sectionflags	@"SHF_NOTE_NV_TKINFO"
	.tkinfo
        /*0018*/ 	.word	0x00000002
        /*0030*/ 	.string	""
        /*0030*/ 	.string	"ptxas"
        /*0030*/ 	.string	"Cuda compilation tools, release 13.0, V13.0.88"
        /*0030*/ 	.string	"Build cuda_13.0.r13.0/compiler.36424714_0"
        /*0030*/ 	.string	"-arch sm_100 -m 64 "



//--------------------- .note.nv.cuinfo           --------------------------
	.section	.note.nv.cuinfo,"",@"SHT_NOTE"
	.sectionflags	@"SHF_NOTE_NV_CUINFO"
        /*0018*/ 	.short	0x0002
        /*001a*/ 	.short	0x0064
        /*001c*/ 	.short	0x0082
	.zero		2


//--------------------- .nv.info                  --------------------------
	.section	.nv.info,"",@"SHT_CUDA_INFO"
	.align	4


	//----- nvinfo : EIATTR_REGCOUNT
	.align		4
        /*0000*/ 	.byte	0x04, 0x2f
        /*0002*/ 	.short	(.L_1 - .L_0)
	.align		4
.L_0:
        /*0004*/ 	.word	index@(_Z8myKerneliPi)
        /*0008*/ 	.word	0x00000008


	//----- nvinfo : EIATTR_FRAME_SIZE
	.align		4
.L_1:
        /*000c*/ 	.byte	0x04, 0x11
        /*000e*/ 	.short	(.L_3 - .L_2)
	.align		4
.L_2:
        /*0010*/ 	.word	index@(_Z8myKerneliPi)
        /*0014*/ 	.word	0x00000000


	//----- nvinfo : EIATTR_MIN_STACK_SIZE
	.align		4
.L_3:
        /*0018*/ 	.byte	0x04, 0x12
        /*001a*/ 	.short	(.L_5 - .L_4)
	.align		4
.L_4:
        /*001c*/ 	.word	index@(_Z8myKerneliPi)
        /*0020*/ 	.word	0x00000000
.L_5:


//--------------------- .nv.compat                --------------------------
	.section	.nv.compat,"",@"SHT_CUDA_COMPAT_INFO"
	.align	4
        /*0000*/ 	.byte	0x02, 0x09, 0x00, 0x00, 0x02, 0x02, 0x01, 0x00, 0x02, 0x05, 0x05, 0x00, 0x03, 0x07, 0x01, 0x01
        /*0010*/ 	.byte	0x02, 0x03, 0x00, 0x00, 0x02, 0x06, 0x01, 0x00, 0x04, 0x0b, 0x08, 0x00, 0x09, 0x00, 0x00, 0x00
        /*0020*/ 	.byte	0x00, 0x00, 0x00, 0x00


//--------------------- .nv.info._Z8myKerneliPi   --------------------------
	.section	.nv.info._Z8myKerneliPi,"",@"SHT_CUDA_INFO"
	.sectionflags	@""
	.align	4


	//----- nvinfo : EIATTR_CUDA_API_VERSION
	.align		4
        /*0000*/ 	.byte	0x04, 0x37
        /*0002*/ 	.short	(.L_7 - .L_6)
.L_6:
        /*0004*/ 	.word	0x00000082


	//----- nvinfo : EIATTR_KPARAM_INFO
	.align		4
.L_7:
        /*0008*/ 	.byte	0x04, 0x17
        /*000a*/ 	.short	(.L_9 - .L_8)
.L_8:
        /*000c*/ 	.word	0x00000000
        /*0010*/ 	.short	0x0001
        /*0012*/ 	.short	0x0008
        /*0014*/ 	.byte	0x00, 0xf5, 0x21, 0x00


	//----- nvinfo : EIATTR_KPARAM_INFO
	.align		4
.L_9:
        /*0018*/ 	.byte	0x04, 0x17
        /*001a*/ 	.short	(.L_11 - .L_10)
.L_10:
        /*001c*/ 	.word	0x00000000
        /*0020*/ 	.short	0x0000
        /*0022*/ 	.short	0x0000
        /*0024*/ 	.byte	0x00, 0xf0, 0x11, 0x00


	//----- nvinfo : EIATTR_SPARSE_MMA_MASK
	.align		4
.L_11:
        /*0028*/ 	.byte	0x03, 0x50
        /*002a*/ 	.short	0x0000


	//----- nvinfo : EIATTR_MAXREG_COUNT
	.align		4
        /*002c*/ 	.byte	0x03, 0x1b
        /*002e*/ 	.short	0x00ff


	//----- nvinfo : EIATTR_MERCURY_ISA_VERSION
	.align		4
        /*0030*/ 	.byte	0x03, 0x5f
        /*0032*/ 	.short	0x0101


	//----- nvinfo : EIATTR_VRC_CTA_INIT_COUNT
	.align		4
        /*0034*/ 	.byte	0x02, 0x4a
	.zero		1
	.zero		1


	//----- nvinfo : EIATTR_EXIT_INSTR_OFFSETS
	.align		4
        /*0038*/ 	.byte	0x04, 0x1c
        /*003a*/ 	.short	(.L_13 - .L_12)


	//   ....[0]....
.L_12:
        /*003c*/ 	.word	0x00000070


	//   ....[1]....
        /*0040*/ 	.word	0x000000e0


	//----- nvinfo : EIATTR_CBANK_PARAM_SIZE
	.align		4
.L_13:
        /*0044*/ 	.byte	0x03, 0x19
        /*0046*/ 	.short	0x0010


	//----- nvinfo : EIATTR_PARAM_CBANK
	.align		4
        /*0048*/ 	.byte	0x04, 0x0a
        /*004a*/ 	.short	(.L_15 - .L_14)
	.align		4
.L_14:
        /*004c*/ 	.word	index@(.nv.constant0._Z8myKerneliPi)
        /*0050*/ 	.short	0x0380
        /*0052*/ 	.short	0x0010


	//----- nvinfo : EIATTR_SW_WAR
	.align		4
.L_15:
        /*0054*/ 	.byte	0x04, 0x36
        /*0056*/ 	.short	(.L_17 - .L_16)
.L_16:
        /*0058*/ 	.word	0x00000008
.L_17:


//--------------------- .nv.callgraph             --------------------------
	.section	.nv.callgraph,"",@"SHT_CUDA_CALLGRAPH"
	.align	4
	.sectionentsize	8
	.align		4
        /*0000*/ 	.word	0x00000000
	.align		4
        /*0004*/ 	.word	0xffffffff
	.align		4
        /*0008*/ 	.word	0x00000000
	.align		4
        /*000c*/ 	.word	0xfffffffe
	.align		4
        /*0010*/ 	.word	0x00000000
	.align		4
        /*0014*/ 	.word	0xfffffffd
	.align		4
        /*0018*/ 	.word	0x00000000
	.align		4
        /*001c*/ 	.word	0xfffffffc


//--------------------- .text._Z8myKerneliPi      --------------------------
	.section	.text._Z8myKerneliPi,"ax",@progbits
	.align	128
        .global         _Z8myKerneliPi
        .type           _Z8myKerneliPi,@function
        .size           _Z8myKerneliPi,(.L_x_1 - _Z8myKerneliPi)
        .other          _Z8myKerneliPi,@"STO_CUDA_ENTRY STV_DEFAULT"
_Z8myKerneliPi:
.text._Z8myKerneliPi:
[----:B------:R-:W-:Y:S01]  /*0000*/  LDC R1, c[0x0][0x37c] ;  /* 0x0000df00ff017b82 */ /* 0x000fe20000000800 */
[----:B------:R-:W0:Y:S07]  /*0010*/  S2R R5, SR_TID.X ;  /* 0x0000000000057919 */ /* 0x000e2e0000002100 */
[----:B------:R-:W0:Y:S01]  /*0020*/  S2UR UR4, SR_CTAID.X ;  /* 0x00000000000479c3 */ /* 0x000e220000002500 */
[----:B------:R-:W1:Y:S07]  /*0030*/  LDCU UR5, c[0x0][0x380] ;  /* 0x00007000ff0577ac */ /* 0x000e6e0008000800 */
[----:B------:R-:W0:Y:S02]  /*0040*/  LDC R0, c[0x0][0x360] ;  /* 0x0000d800ff007b82 */ /* 0x000e240000000800 */
[----:B0-----:R-:W-:-:S05]  /*0050*/  IMAD R5, R0, UR4, R5 ;  /* 0x0000000400057c24 */ /* 0x001fca000f8e0205 */
[----:B-1----:R-:W-:-:S13]  /*0060*/  ISETP.GE.AND P0, PT, R5, UR5, PT ;  /* 0x0000000505007c0c */ /* 0x002fda000bf06270 */
[----:B------:R-:W-:Y:S05]  /*0070*/  @P0 EXIT ;  /* 0x000000000000094d */ /* 0x000fea0003800000 */
[----:B------:R-:W0:Y:S01]  /*0080*/  LDC.64 R2, c[0x0][0x388] ;  /* 0x0000e200ff027b82 */ /* 0x000e220000000a00 */
[----:B------:R-:W1:Y:S01]  /*0090*/  LDCU.64 UR4, c[0x0][0x358] ;  /* 0x00006b00ff0477ac */ /* 0x000e620008000a00 */
[----:B0-----:R-:W-:-:S05]  /*00a0*/  IMAD.WIDE R2, R5, 0x4, R2 ;  /* 0x0000000405027825 */ /* 0x001fca00078e0202 */
[----:B-1----:R-:W2:Y:S02]  /*00b0*/  LDG.E R0, desc[UR4][R2.64] ;  /* 0x0000000402007981 */ /* 0x002ea4000c1e1900 */
[----:B--2---:R-:W-:-:S05]  /*00c0*/  IADD3 R5, PT, PT, R0, 0x1, RZ ;  /* 0x0000000100057810 */ /* 0x004fca0007ffe0ff */
[----:B------:R-:W-:Y:S01]  /*00d0*/  STG.E desc[UR4][R2.64], R5 ;  /* 0x0000000502007986 */ /* 0x000fe2000c101904 */
[----:B------:R-:W-:Y:S05]  /*00e0*/  EXIT ;  /* 0x000000000000794d */ /* 0x000fea0003800000 */
.L_x_0:
[----:B------:R-:W-:-:S00]  /*00f0*/  BRA `(.L_x_0) ;  /* 0xfffffffc00fc7947 */ /* 0x000fc0000383ffff */
[----:B------:R-:W-:-:S00]  /*0100*/  NOP ;  /* 0x0000000000007918 */ /* 0x000fc00000000000 */
[----:B------:R-:W-:-:S00]  /*0110*/  NOP ;  /* 0x0000000000007918 */ /* 0x000fc00000000000 */
[----:B------:R-:W-:-:S00]  /*0120*/  NOP ;  /* 0x0000000000007918 */ /* 0x000fc00000000000 */
[----:B------:R-:W-:-:S00]  /*0130*/  NOP ;  /* 0x0000000000007918 */ /* 0x000fc00000000000 */
[----:B------:R-:W-:-:S00]  /*0140*/  NOP ;  /* 0x0000000000007918 */ /* 0x000fc00000000000 */
[----:B------:R-:W-:-:S00]  /*0150*/  NOP ;  /* 0x0000000000007918 */ /* 0x000fc00000000000 */
[----:B------:R-:W-:-:S00]  /*0160*/  NOP ;  /* 0x0000000000007918 */ /* 0x000fc00000000000 */
[----:B------:R-:W-:-:S00]  /*0170*/  NOP ;  /* 0x0000000000007918 */ /* 0x000fc00000000000 */
.L_x_1:


//--------------------- .nv.shared.reserved.0     --------------------------
	.section	.nv.shared.reserved.0,"aw",@nobits
	.weak		__nv_reservedSMEM_offset_0_alias
	.size		__nv_reservedSMEM_offset_0_alias, 0, 64
	.other		__nv_reservedSMEM_offset_0_alias,@"STO_CUDA_RESERVED_SHARED STV_DEFAULT"
__nv_reservedSMEM_offset_0_alias:
	.zero		0
	.zero		64


//--------------------- .nv.constant0._Z8myKerneliPi --------------------------
	.section	.nv.constant0._Z8myKerneliPi,"a",@progbits
	.sectionflags	@""
	.align	4
.nv.constant0._Z8myKerneliPi:
	.zero		912


//--------------------- SYMBOLS --------------------------

	.type		.nv.reservedSmem.offset0,@object
	.size		.nv.reservedSmem.offset0,0x4
